//
// Generated by NVIDIA NVVM Compiler
//
// Compiler Build ID: CL-36424714
// Cuda compilation tools, release 13.0, V13.0.88
// Based on NVVM 20.0.0
//

.version 9.0
.target sm_100
.address_size 64

	// .globl	_Z20matrixMulKernelTiledPdS_S_i
// _ZZ20matrixMulKernelTiledPdS_S_iE3Mds has been demoted
// _ZZ20matrixMulKernelTiledPdS_S_iE3Nds has been demoted

.visible .entry _Z20matrixMulKernelTiledPdS_S_i(
	.param .u64 .ptr .align 1 _Z20matrixMulKernelTiledPdS_S_i_param_0,
	.param .u64 .ptr .align 1 _Z20matrixMulKernelTiledPdS_S_i_param_1,
	.param .u64 .ptr .align 1 _Z20matrixMulKernelTiledPdS_S_i_param_2,
	.param .u32 _Z20matrixMulKernelTiledPdS_S_i_param_3
)
{
	.reg .pred 	%p<10>;
	.reg .b32 	%r<43>;
	.reg .b64 	%rd<13>;
	.reg .b64 	%fd<111>;
	// demoted variable
	.shared .align 8 .b8 _ZZ20matrixMulKernelTiledPdS_S_iE3Mds[8192];
	// demoted variable
	.shared .align 8 .b8 _ZZ20matrixMulKernelTiledPdS_S_iE3Nds[8192];
	ld.param.u64 	%rd4, [_Z20matrixMulKernelTiledPdS_S_i_param_0];
	ld.param.u64 	%rd5, [_Z20matrixMulKernelTiledPdS_S_i_param_1];
	ld.param.u64 	%rd6, [_Z20matrixMulKernelTiledPdS_S_i_param_2];
	ld.param.u32 	%r24, [_Z20matrixMulKernelTiledPdS_S_i_param_3];
	mov.u32 	%r25, %ctaid.x;
	mov.u32 	%r26, %ctaid.y;
	mov.u32 	%r38, %tid.x;
	mov.u32 	%r40, %tid.y;
	shl.b32 	%r3, %r25, 5;
	add.s32 	%r4, %r3, %r38;
	shl.b32 	%r27, %r26, 5;
	add.s32 	%r5, %r27, %r40;
	setp.lt.s32 	%p1, %r24, 1;
	mov.f64 	%fd110, 0d0000000000000000;
	@%p1 bra 	$L__BB0_7;
	add.s32 	%r28, %r24, 31;
	shr.u32 	%r29, %r28, 5;
	shl.b32 	%r30, %r40, 8;
	mov.u32 	%r31, _ZZ20matrixMulKernelTiledPdS_S_iE3Mds;
	add.s32 	%r6, %r31, %r30;
	shl.b32 	%r32, %r38, 3;
	add.s32 	%r7, %r6, %r32;
	mov.u32 	%r33, _ZZ20matrixMulKernelTiledPdS_S_iE3Nds;
	add.s32 	%r9, %r33, %r32;
	add.s32 	%r8, %r9, %r30;
	neg.s32 	%r42, %r29;
	mad.lo.s32 	%r34, %r40, %r24, %r38;
	add.s32 	%r41, %r34, %r3;
	shl.b32 	%r12, %r24, 5;
	mad.lo.s32 	%r39, %r24, %r5, %r38;
	cvta.to.global.u64 	%rd1, %rd4;
	cvta.to.global.u64 	%rd2, %rd5;
	mov.f64 	%fd110, 0d0000000000000000;
$L__BB0_2:
	setp.ge.u32 	%p2, %r5, %r24;
	mul.wide.s32 	%rd7, %r39, 8;
	add.s64 	%rd3, %rd1, %rd7;
	setp.ge.s32 	%p3, %r38, %r24;
	mov.f64 	%fd108, 0d0000000000000000;
	or.pred  	%p4, %p3, %p2;
	@%p4 bra 	$L__BB0_4;
	ld.global.f64 	%fd108, [%rd3];
$L__BB0_4:
	setp.ge.u32 	%p5, %r4, %r24;
	st.shared.f64 	[%r7], %fd108;
	setp.ge.s32 	%p6, %r40, %r24;
	mov.f64 	%fd109, 0d0000000000000000;
	or.pred  	%p7, %p6, %p5;
	@%p7 bra 	$L__BB0_6;
	mul.wide.u32 	%rd8, %r41, 8;
	add.s64 	%rd9, %rd2, %rd8;
	ld.global.f64 	%fd109, [%rd9];
$L__BB0_6:
	st.shared.f64 	[%r8], %fd109;
	bar.sync 	0;
	ld.shared.f64 	%fd12, [%r6];
	ld.shared.f64 	%fd13, [%r9];
	fma.rn.f64 	%fd14, %fd12, %fd13, %fd110;
	ld.shared.f64 	%fd15, [%r6+8];
	ld.shared.f64 	%fd16, [%r9+256];
	fma.rn.f64 	%fd17, %fd15, %fd16, %fd14;
	ld.shared.f64 	%fd18, [%r6+16];
	ld.shared.f64 	%fd19, [%r9+512];
	fma.rn.f64 	%fd20, %fd18, %fd19, %fd17;
	ld.shared.f64 	%fd21, [%r6+24];
	ld.shared.f64 	%fd22, [%r9+768];
	fma.rn.f64 	%fd23, %fd21, %fd22, %fd20;
	ld.shared.f64 	%fd24, [%r6+32];
	ld.shared.f64 	%fd25, [%r9+1024];
	fma.rn.f64 	%fd26, %fd24, %fd25, %fd23;
	ld.shared.f64 	%fd27, [%r6+40];
	ld.shared.f64 	%fd28, [%r9+1280];
	fma.rn.f64 	%fd29, %fd27, %fd28, %fd26;
	ld.shared.f64 	%fd30, [%r6+48];
	ld.shared.f64 	%fd31, [%r9+1536];
	fma.rn.f64 	%fd32, %fd30, %fd31, %fd29;
	ld.shared.f64 	%fd33, [%r6+56];
	ld.shared.f64 	%fd34, [%r9+1792];
	fma.rn.f64 	%fd35, %fd33, %fd34, %fd32;
	ld.shared.f64 	%fd36, [%r6+64];
	ld.shared.f64 	%fd37, [%r9+2048];
	fma.rn.f64 	%fd38, %fd36, %fd37, %fd35;
	ld.shared.f64 	%fd39, [%r6+72];
	ld.shared.f64 	%fd40, [%r9+2304];
	fma.rn.f64 	%fd41, %fd39, %fd40, %fd38;
	ld.shared.f64 	%fd42, [%r6+80];
	ld.shared.f64 	%fd43, [%r9+2560];
	fma.rn.f64 	%fd44, %fd42, %fd43, %fd41;
	ld.shared.f64 	%fd45, [%r6+88];
	ld.shared.f64 	%fd46, [%r9+2816];
	fma.rn.f64 	%fd47, %fd45, %fd46, %fd44;
	ld.shared.f64 	%fd48, [%r6+96];
	ld.shared.f64 	%fd49, [%r9+3072];
	fma.rn.f64 	%fd50, %fd48, %fd49, %fd47;
	ld.shared.f64 	%fd51, [%r6+104];
	ld.shared.f64 	%fd52, [%r9+3328];
	fma.rn.f64 	%fd53, %fd51, %fd52, %fd50;
	ld.shared.f64 	%fd54, [%r6+112];
	ld.shared.f64 	%fd55, [%r9+3584];
	fma.rn.f64 	%fd56, %fd54, %fd55, %fd53;
	ld.shared.f64 	%fd57, [%r6+120];
	ld.shared.f64 	%fd58, [%r9+3840];
	fma.rn.f64 	%fd59, %fd57, %fd58, %fd56;
	ld.shared.f64 	%fd60, [%r6+128];
	ld.shared.f64 	%fd61, [%r9+4096];
	fma.rn.f64 	%fd62, %fd60, %fd61, %fd59;
	ld.shared.f64 	%fd63, [%r6+136];
	ld.shared.f64 	%fd64, [%r9+4352];
	fma.rn.f64 	%fd65, %fd63, %fd64, %fd62;
	ld.shared.f64 	%fd66, [%r6+144];
	ld.shared.f64 	%fd67, [%r9+4608];
	fma.rn.f64 	%fd68, %fd66, %fd67, %fd65;
	ld.shared.f64 	%fd69, [%r6+152];
	ld.shared.f64 	%fd70, [%r9+4864];
	fma.rn.f64 	%fd71, %fd69, %fd70, %fd68;
	ld.shared.f64 	%fd72, [%r6+160];
	ld.shared.f64 	%fd73, [%r9+5120];
	fma.rn.f64 	%fd74, %fd72, %fd73, %fd71;
	ld.shared.f64 	%fd75, [%r6+168];
	ld.shared.f64 	%fd76, [%r9+5376];
	fma.rn.f64 	%fd77, %fd75, %fd76, %fd74;
	ld.shared.f64 	%fd78, [%r6+176];
	ld.shared.f64 	%fd79, [%r9+5632];
	fma.rn.f64 	%fd80, %fd78, %fd79, %fd77;
	ld.shared.f64 	%fd81, [%r6+184];
	ld.shared.f64 	%fd82, [%r9+5888];
	fma.rn.f64 	%fd83, %fd81, %fd82, %fd80;
	ld.shared.f64 	%fd84, [%r6+192];
	ld.shared.f64 	%fd85, [%r9+6144];
	fma.rn.f64 	%fd86, %fd84, %fd85, %fd83;
	ld.shared.f64 	%fd87, [%r6+200];
	ld.shared.f64 	%fd88, [%r9+6400];
	fma.rn.f64 	%fd89, %fd87, %fd88, %fd86;
	ld.shared.f64 	%fd90, [%r6+208];
	ld.shared.f64 	%fd91, [%r9+6656];
	fma.rn.f64 	%fd92, %fd90, %fd91, %fd89;
	ld.shared.f64 	%fd93, [%r6+216];
	ld.shared.f64 	%fd94, [%r9+6912];
	fma.rn.f64 	%fd95, %fd93, %fd94, %fd92;
	ld.shared.f64 	%fd96, [%r6+224];
	ld.shared.f64 	%fd97, [%r9+7168];
	fma.rn.f64 	%fd98, %fd96, %fd97, %fd95;
	ld.shared.f64 	%fd99, [%r6+232];
	ld.shared.f64 	%fd100, [%r9+7424];
	fma.rn.f64 	%fd101, %fd99, %fd100, %fd98;
	ld.shared.f64 	%fd102, [%r6+240];
	ld.shared.f64 	%fd103, [%r9+7680];
	fma.rn.f64 	%fd104, %fd102, %fd103, %fd101;
	ld.shared.f64 	%fd105, [%r6+248];
	ld.shared.f64 	%fd106, [%r9+7936];
	fma.rn.f64 	%fd110, %fd105, %fd106, %fd104;
	bar.sync 	0;
	add.s32 	%r42, %r42, 1;
	setp.ne.s32 	%p8, %r42, 0;
	add.s32 	%r41, %r41, %r12;
	add.s32 	%r40, %r40, 32;
	add.s32 	%r39, %r39, 32;
	add.s32 	%r38, %r38, 32;
	@%p8 bra 	$L__BB0_2;
$L__BB0_7:
	max.s32 	%r36, %r5, %r4;
	setp.ge.s32 	%p9, %r36, %r24;
	@%p9 bra 	$L__BB0_9;
	mad.lo.s32 	%r37, %r24, %r5, %r4;
	cvta.to.global.u64 	%rd10, %rd6;
	mul.wide.u32 	%rd11, %r37, 8;
	add.s64 	%rd12, %rd10, %rd11;
	st.global.f64 	[%rd12], %fd110;
$L__BB0_9:
	ret;

}
	// .globl	_Z13matrixMultGPUPdS_S_i
.visible .entry _Z13matrixMultGPUPdS_S_i(
	.param .u64 .ptr .align 1 _Z13matrixMultGPUPdS_S_i_param_0,
	.param .u64 .ptr .align 1 _Z13matrixMultGPUPdS_S_i_param_1,
	.param .u64 .ptr .align 1 _Z13matrixMultGPUPdS_S_i_param_2,
	.param .u32 _Z13matrixMultGPUPdS_S_i_param_3
)
{
	.reg .pred 	%p<10>;
	.reg .b32 	%r<43>;
	.reg .b64 	%rd<67>;
	.reg .b64 	%fd<67>;

	ld.param.u64 	%rd14, [_Z13matrixMultGPUPdS_S_i_param_0];
	ld.param.u64 	%rd15, [_Z13matrixMultGPUPdS_S_i_param_1];
	ld.param.u32 	%r18, [_Z13matrixMultGPUPdS_S_i_param_3];
	cvta.to.global.u64 	%rd1, %rd15;
	cvta.to.global.u64 	%rd2, %rd14;
	mov.u32 	%r19, %tid.x;
	mov.u32 	%r20, %ntid.x;
	mov.u32 	%r21, %ctaid.x;
	mad.lo.s32 	%r1, %r20, %r21, %r19;
	mov.u32 	%r22, %tid.y;
	mov.u32 	%r23, %ntid.y;
	mov.u32 	%r24, %ctaid.y;
	mad.lo.s32 	%r25, %r23, %r24, %r22;
	max.s32 	%r26, %r1, %r25;
	setp.ge.s32 	%p1, %r26, %r18;
	@%p1 bra 	$L__BB1_13;
	mul.lo.s32 	%r3, %r18, %r25;
	and.b32  	%r4, %r18, 7;
	setp.lt.u32 	%p2, %r18, 8;
	mov.f64 	%fd66, 0d0000000000000000;
	mov.b32 	%r41, 0;
	@%p2 bra 	$L__BB1_4;
	and.b32  	%r28, %r18, 2147483640;
	neg.s32 	%r39, %r28;
	mul.wide.s32 	%rd16, %r18, 8;
	add.s64 	%rd3, %rd1, %rd16;
	mul.wide.s32 	%rd17, %r18, 16;
	add.s64 	%rd4, %rd1, %rd17;
	mul.wide.s32 	%rd18, %r18, 24;
	add.s64 	%rd5, %rd1, %rd18;
	mul.wide.s32 	%rd19, %r18, 32;
	add.s64 	%rd6, %rd1, %rd19;
	mul.wide.s32 	%rd20, %r18, 40;
	add.s64 	%rd7, %rd1, %rd20;
	mul.wide.s32 	%rd21, %r18, 48;
	add.s64 	%rd8, %rd1, %rd21;
	mul.wide.s32 	%rd22, %r18, 56;
	add.s64 	%rd9, %rd1, %rd22;
	mul.wide.u32 	%rd23, %r3, 8;
	add.s64 	%rd24, %rd23, %rd2;
	add.s64 	%rd66, %rd24, 32;
	mov.f64 	%fd66, 0d0000000000000000;
	mov.u32 	%r38, %r1;
$L__BB1_3:
	.pragma "nounroll";
	and.b32  	%r41, %r18, 2147483640;
	mul.wide.s32 	%rd25, %r38, 8;
	add.s64 	%rd26, %rd3, %rd25;
	add.s64 	%rd27, %rd4, %rd25;
	add.s64 	%rd28, %rd5, %rd25;
	add.s64 	%rd29, %rd6, %rd25;
	add.s64 	%rd30, %rd7, %rd25;
	add.s64 	%rd31, %rd8, %rd25;
	add.s64 	%rd32, %rd9, %rd25;
	add.s64 	%rd33, %rd1, %rd25;
	ld.global.f64 	%fd16, [%rd66+-32];
	ld.global.f64 	%fd17, [%rd33];
	fma.rn.f64 	%fd18, %fd16, %fd17, %fd66;
	ld.global.f64 	%fd19, [%rd66+-24];
	ld.global.f64 	%fd20, [%rd26];
	fma.rn.f64 	%fd21, %fd19, %fd20, %fd18;
	ld.global.f64 	%fd22, [%rd66+-16];
	ld.global.f64 	%fd23, [%rd27];
	fma.rn.f64 	%fd24, %fd22, %fd23, %fd21;
	ld.global.f64 	%fd25, [%rd66+-8];
	ld.global.f64 	%fd26, [%rd28];
	fma.rn.f64 	%fd27, %fd25, %fd26, %fd24;
	ld.global.f64 	%fd28, [%rd66];
	ld.global.f64 	%fd29, [%rd29];
	fma.rn.f64 	%fd30, %fd28, %fd29, %fd27;
	ld.global.f64 	%fd31, [%rd66+8];
	ld.global.f64 	%fd32, [%rd30];
	fma.rn.f64 	%fd33, %fd31, %fd32, %fd30;
	ld.global.f64 	%fd34, [%rd66+16];
	ld.global.f64 	%fd35, [%rd31];
	fma.rn.f64 	%fd36, %fd34, %fd35, %fd33;
	ld.global.f64 	%fd37, [%rd66+24];
	ld.global.f64 	%fd38, [%rd32];
	fma.rn.f64 	%fd66, %fd37, %fd38, %fd36;
	add.s32 	%r39, %r39, 8;
	shl.b32 	%r29, %r18, 3;
	add.s32 	%r38, %r38, %r29;
	add.s64 	%rd66, %rd66, 64;
	setp.ne.s32 	%p3, %r39, 0;
	@%p3 bra 	$L__BB1_3;
$L__BB1_4:
	setp.eq.s32 	%p4, %r4, 0;
	@%p4 bra 	$L__BB1_12;
	and.b32  	%r12, %r18, 3;
	setp.lt.u32 	%p5, %r4, 4;
	@%p5 bra 	$L__BB1_7;
	add.s32 	%r30, %r41, %r3;
	mul.wide.u32 	%rd34, %r30, 8;
	add.s64 	%rd35, %rd2, %rd34;
	ld.global.f64 	%fd40, [%rd35];
	mad.lo.s32 	%r31, %r41, %r18, %r1;
	mul.wide.s32 	%rd36, %r31, 8;
	add.s64 	%rd37, %rd1, %rd36;
	ld.global.f64 	%fd41, [%rd37];
	fma.rn.f64 	%fd42, %fd40, %fd41, %fd66;
	cvt.u64.u32 	%rd38, %r3;
	cvt.u64.u32 	%rd39, %r41;
	add.s64 	%rd40, %rd39, %rd38;
	shl.b64 	%rd41, %rd40, 3;
	add.s64 	%rd42, %rd2, %rd41;
	ld.global.f64 	%fd43, [%rd42+8];
	mul.wide.s32 	%rd43, %r18, 8;
	add.s64 	%rd44, %rd37, %rd43;
	ld.global.f64 	%fd44, [%rd44];
	fma.rn.f64 	%fd45, %fd43, %fd44, %fd42;
	ld.global.f64 	%fd46, [%rd42+16];
	add.s64 	%rd45, %rd44, %rd43;
	ld.global.f64 	%fd47, [%rd45];
	fma.rn.f64 	%fd48, %fd46, %fd47, %fd45;
	ld.global.f64 	%fd49, [%rd42+24];
	add.s64 	%rd46, %rd45, %rd43;
	ld.global.f64 	%fd50, [%rd46];
	fma.rn.f64 	%fd66, %fd49, %fd50, %fd48;
	add.s32 	%r41, %r41, 4;
$L__BB1_7:
	setp.eq.s32 	%p6, %r12, 0;
	@%p6 bra 	$L__BB1_12;
	setp.eq.s32 	%p7, %r12, 1;
	@%p7 bra 	$L__BB1_10;
	add.s32 	%r32, %r41, %r3;
	mul.wide.u32 	%rd47, %r32, 8;
	add.s64 	%rd48, %rd2, %rd47;
	ld.global.f64 	%fd52, [%rd48];
	mad.lo.s32 	%r33, %r41, %r18, %r1;
	mul.wide.s32 	%rd49, %r33, 8;
	add.s64 	%rd50, %rd1, %rd49;
	ld.global.f64 	%fd53, [%rd50];
	fma.rn.f64 	%fd54, %fd52, %fd53, %fd66;
	cvt.u64.u32 	%rd51, %r3;
	cvt.u64.u32 	%rd52, %r41;
	add.s64 	%rd53, %rd52, %rd51;
	shl.b64 	%rd54, %rd53, 3;
	add.s64 	%rd55, %rd2, %rd54;
	ld.global.f64 	%fd55, [%rd55+8];
	mul.wide.s32 	%rd56, %r18, 8;
	add.s64 	%rd57, %rd50, %rd56;
	ld.global.f64 	%fd56, [%rd57];
	fma.rn.f64 	%fd66, %fd55, %fd56, %fd54;
	add.s32 	%r41, %r41, 2;
$L__BB1_10:
	and.b32  	%r34, %r18, 1;
	setp.eq.b32 	%p8, %r34, 1;
	not.pred 	%p9, %p8;
	@%p9 bra 	$L__BB1_12;
	add.s32 	%r35, %r41, %r3;
	mul.wide.u32 	%rd58, %r35, 8;
	add.s64 	%rd59, %rd2, %rd58;
	ld.global.f64 	%fd57, [%rd59];
	mad.lo.s32 	%r36, %r41, %r18, %r1;
	mul.wide.s32 	%rd60, %r36, 8;
	add.s64 	%rd61, %rd1, %rd60;
	ld.global.f64 	%fd58, [%rd61];
	fma.rn.f64 	%fd66, %fd57, %fd58, %fd66;
$L__BB1_12:
	ld.param.u64 	%rd65, [_Z13matrixMultGPUPdS_S_i_param_2];
	add.s32 	%r37, %r3, %r1;
	cvta.to.global.u64 	%rd62, %rd65;
	mul.wide.s32 	%rd63, %r37, 8;
	add.s64 	%rd64, %rd62, %rd63;
	st.global.f64 	[%rd64], %fd66;
$L__BB1_13:
	ret;

}


// ===== COMPILED SASS (sm_100) =====

	.target	sm_100

	.elftype	@"ET_EXEC"


//--------------------- .note.nv.tkinfo           --------------------------
	.section	.note.nv.tkinfo,"",@"SHT_NOTE"
	.sectionflags	@"SHF_NOTE_NV_TKINFO"
	.tkinfo
        /*0018*/ 	.word	0x00000002
        /*0030*/ 	.string	""
        /*0030*/ 	.string	"ptxas"
        /*0030*/ 	.string	"Cuda compilation tools, release 13.0, V13.0.88"
        /*0030*/ 	.string	"Build cuda_13.0.r13.0/compiler.36424714_0"
        /*0030*/ 	.string	"-arch sm_100 -m 64 "



//--------------------- .note.nv.cuinfo           --------------------------
	.section	.note.nv.cuinfo,"",@"SHT_NOTE"
	.sectionflags	@"SHF_NOTE_NV_CUINFO"
        /*0018*/ 	.short	0x0002
        /*001a*/ 	.short	0x0064
        /*001c*/ 	.short	0x0082
	.zero		2


//--------------------- .nv.info                  --------------------------
	.section	.nv.info,"",@"SHT_CUDA_INFO"
	.align	4


	//----- nvinfo : EIATTR_REGCOUNT
	.align		4
        /*0000*/ 	.byte	0x04, 0x2f
        /*0002*/ 	.short	(.L_1 - .L_0)
	.align		4
.L_0:
        /*0004*/ 	.word	index@(_Z20matrixMulKernelTiledPdS_S_i)
        /*0008*/ 	.word	0x00000020


	//----- nvinfo : EIATTR_FRAME_SIZE
	.align		4
.L_1:
        /*000c*/ 	.byte	0x04, 0x11
        /*000e*/ 	.short	(.L_3 - .L_2)
	.align		4
.L_2:
        /*0010*/ 	.word	index@(_Z20matrixMulKernelTiledPdS_S_i)
        /*0014*/ 	.word	0x00000000


	//----- nvinfo : EIATTR_REGCOUNT
	.align		4
.L_3:
        /*0018*/ 	.byte	0x04, 0x2f
        /*001a*/ 	.short	(.L_5 - .L_4)
	.align		4
.L_4:
        /*001c*/ 	.word	index@(_Z13matrixMultGPUPdS_S_i)
        /*0020*/ 	.word	0x0000001e


	//----- nvinfo : EIATTR_FRAME_SIZE
	.align		4
.L_5:
        /*0024*/ 	.byte	0x04, 0x11
        /*0026*/ 	.short	(.L_7 - .L_6)
	.align		4
.L_6:
        /*0028*/ 	.word	index@(_Z13matrixMultGPUPdS_S_i)
        /*002c*/ 	.word	0x00000000


	//----- nvinfo : EIATTR_MIN_STACK_SIZE
	.align		4
.L_7:
        /*0030*/ 	.byte	0x04, 0x12
        /*0032*/ 	.short	(.L_9 - .L_8)
	.align		4
.L_8:
        /*0034*/ 	.word	index@(_Z13matrixMultGPUPdS_S_i)
        /*0038*/ 	.word	0x00000000


	//----- nvinfo : EIATTR_MIN_STACK_SIZE
	.align		4
.L_9:
        /*003c*/ 	.byte	0x04, 0x12
        /*003e*/ 	.short	(.L_11 - .L_10)
	.align		4
.L_10:
        /*0040*/ 	.word	index@(_Z20matrixMulKernelTiledPdS_S_i)
        /*0044*/ 	.word	0x00000000
.L_11:


//--------------------- .nv.compat                --------------------------
	.section	.nv.compat,"",@"SHT_CUDA_COMPAT_INFO"
	.align	4
        /*0000*/ 	.byte	0x02, 0x09, 0x00, 0x00, 0x02, 0x02, 0x01, 0x00, 0x02, 0x05, 0x05, 0x00, 0x03, 0x07, 0x01, 0x01
        /*0010*/ 	.byte	0x02, 0x03, 0x00, 0x00, 0x02, 0x06, 0x01, 0x00, 0x04, 0x0b, 0x08, 0x00, 0x01, 0x00, 0x00, 0x00
        /*0020*/ 	.byte	0x00, 0x00, 0x00, 0x00


//--------------------- .nv.info._Z13matrixMultGPUPdS_S_i --------------------------
	.section	.nv.info._Z13matrixMultGPUPdS_S_i,"",@"SHT_CUDA_INFO"
	.sectionflags	@""
	.align	4


	//----- nvinfo : EIATTR_CUDA_API_VERSION
	.align		4
        /*0000*/ 	.byte	0x04, 0x37
        /*0002*/ 	.short	(.L_13 - .L_12)
.L_12:
        /*0004*/ 	.word	0x00000082


	//----- nvinfo : EIATTR_KPARAM_INFO
	.align		4
.L_13:
        /*0008*/ 	.byte	0x04, 0x17
        /*000a*/ 	.short	(.L_15 - .L_14)
.L_14:
        /*000c*/ 	.word	0x00000000
        /*0010*/ 	.short	0x0003
        /*0012*/ 	.short	0x0018
        /*0014*/ 	.byte	0x00, 0xf0, 0x11, 0x00


	//----- nvinfo : EIATTR_KPARAM_INFO
	.align		4
.L_15:
        /*0018*/ 	.byte	0x04, 0x17
        /*001a*/ 	.short	(.L_17 - .L_16)
.L_16:
        /*001c*/ 	.word	0x00000000
        /*0020*/ 	.short	0x0002
        /*0022*/ 	.short	0x0010
        /*0024*/ 	.byte	0x00, 0xf5, 0x21, 0x00


	//----- nvinfo : EIATTR_KPARAM_INFO
	.align		4
.L_17:
        /*0028*/ 	.byte	0x04, 0x17
        /*002a*/ 	.short	(.L_19 - .L_18)
.L_18:
        /*002c*/ 	.word	0x00000000
        /*0030*/ 	.short	0x0001
        /*0032*/ 	.short	0x0008
        /*0034*/ 	.byte	0x00, 0xf5, 0x21, 0x00


	//----- nvinfo : EIATTR_KPARAM_INFO
	.align		4
.L_19:
        /*0038*/ 	.byte	0x04, 0x17
        /*003a*/ 	.short	(.L_21 - .L_20)
.L_20:
        /*003c*/ 	.word	0x00000000
        /*0040*/ 	.short	0x0000
        /*0042*/ 	.short	0x0000
        /*0044*/ 	.byte	0x00, 0xf5, 0x21, 0x00


	//----- nvinfo : EIATTR_SPARSE_MMA_MASK
	.align		4
.L_21:
        /*0048*/ 	.byte	0x03, 0x50
        /*004a*/ 	.short	0x0000


	//----- nvinfo : EIATTR_MAXREG_COUNT
	.align		4
        /*004c*/ 	.byte	0x03, 0x1b
        /*004e*/ 	.short	0x00ff


	//----- nvinfo : EIATTR_MERCURY_ISA_VERSION
	.align		4
        /*0050*/ 	.byte	0x03, 0x5f
        /*0052*/ 	.short	0x0101


	//----- nvinfo : EIATTR_VRC_CTA_INIT_COUNT
	.align		4
        /*0054*/ 	.byte	0x02, 0x4a
	.zero		1
	.zero		1


	//----- nvinfo : EIATTR_EXIT_INSTR_OFFSETS
	.align		4
        /*0058*/ 	.byte	0x04, 0x1c
        /*005a*/ 	.short	(.L_23 - .L_22)


	//   ....[0]....
.L_22:
        /*005c*/ 	.word	0x000000c0


	//   ....[1]....
        /*0060*/ 	.word	0x00000ad0


	//----- nvinfo : EIATTR_CBANK_PARAM_SIZE
	.align		4
.L_23:
        /*0064*/ 	.byte	0x03, 0x19
        /*0066*/ 	.short	0x001c


	//----- nvinfo : EIATTR_PARAM_CBANK
	.align		4
        /*0068*/ 	.byte	0x04, 0x0a
        /*006a*/ 	.short	(.L_25 - .L_24)
	.align		4
.L_24:
        /*006c*/ 	.word	index@(.nv.constant0._Z13matrixMultGPUPdS_S_i)
        /*0070*/ 	.short	0x0380
        /*0072*/ 	.short	0x001c


	//----- nvinfo : EIATTR_SW_WAR
	.align		4
.L_25:
        /*0074*/ 	.byte	0x04, 0x36
        /*0076*/ 	.short	(.L_27 - .L_26)
.L_26:
        /*0078*/ 	.word	0x00000008
.L_27:


//--------------------- .nv.info._Z20matrixMulKernelTiledPdS_S_i --------------------------
	.section	.nv.info._Z20matrixMulKernelTiledPdS_S_i,"",@"SHT_CUDA_INFO"
	.sectionflags	@""
	.align	4


	//----- nvinfo : EIATTR_CUDA_API_VERSION
	.align		4
        /*0000*/ 	.byte	0x04, 0x37
        /*0002*/ 	.short	(.L_29 - .L_28)
.L_28:
        /*0004*/ 	.word	0x00000082


	//----- nvinfo : EIATTR_KPARAM_INFO
	.align		4
.L_29:
        /*0008*/ 	.byte	0x04, 0x17
        /*000a*/ 	.short	(.L_31 - .L_30)
.L_30:
        /*000c*/ 	.word	0x00000000
        /*0010*/ 	.short	0x0003
        /*0012*/ 	.short	0x0018
        /*0014*/ 	.byte	0x00, 0xf0, 0x11, 0x00


	//----- nvinfo : EIATTR_KPARAM_INFO
	.align		4
.L_31:
        /*0018*/ 	.byte	0x04, 0x17
        /*001a*/ 	.short	(.L_33 - .L_32)
.L_32:
        /*001c*/ 	.word	0x00000000
        /*0020*/ 	.short	0x0002
        /*0022*/ 	.short	0x0010
        /*0024*/ 	.byte	0x00, 0xf5, 0x21, 0x00


	//----- nvinfo : EIATTR_KPARAM_INFO
	.align		4
.L_33:
        /*0028*/ 	.byte	0x04, 0x17
        /*002a*/ 	.short	(.L_35 - .L_34)
.L_34:
        /*002c*/ 	.word	0x00000000
        /*0030*/ 	.short	0x0001
        /*0032*/ 	.short	0x0008
        /*0034*/ 	.byte	0x00, 0xf5, 0x21, 0x00


	//----- nvinfo : EIATTR_KPARAM_INFO
	.align		4
.L_35:
        /*0038*/ 	.byte	0x04, 0x17
        /*003a*/ 	.short	(.L_37 - .L_36)
.L_36:
        /*003c*/ 	.word	0x00000000
        /*0040*/ 	.short	0x0000
        /*0042*/ 	.short	0x0000
        /*0044*/ 	.byte	0x00, 0xf5, 0x21, 0x00


	//----- nvinfo : EIATTR_SPARSE_MMA_MASK
	.align		4
.L_37:
        /*0048*/ 	.byte	0x03, 0x50
        /*004a*/ 	.short	0x0000


	//----- nvinfo : EIATTR_MAXREG_COUNT
	.align		4
        /*004c*/ 	.byte	0x03, 0x1b
        /*004e*/ 	.short	0x00ff


	//----- nvinfo : EIATTR_NUM_BARRIERS
	.align		4
        /*0050*/ 	.byte	0x02, 0x4c
        /*0052*/ 	.byte	0x01
	.zero		1


	//----- nvinfo : EIATTR_MERCURY_ISA_VERSION
	.align		4
        /*0054*/ 	.byte	0x03, 0x5f
        /*0056*/ 	.short	0x0101


	//----- nvinfo : EIATTR_VRC_CTA_INIT_COUNT
	.align		4
        /*0058*/ 	.byte	0x02, 0x4a
	.zero		1
	.zero		1


	//----- nvinfo : EIATTR_EXIT_INSTR_OFFSETS
	.align		4
        /*005c*/ 	.byte	0x04, 0x1c
        /*005e*/ 	.short	(.L_39 - .L_38)


	//   ....[0]....
.L_38:
        /*0060*/ 	.word	0x00000880


	//   ....[1]....
        /*0064*/ 	.word	0x000008d0


	//----- nvinfo : EIATTR_CBANK_PARAM_SIZE
	.align		4
.L_39:
        /*0068*/ 	.byte	0x03, 0x19
        /*006a*/ 	.short	0x001c


	//----- nvinfo : EIATTR_PARAM_CBANK
	.align		4
        /*006c*/ 	.byte	0x04, 0x0a
        /*006e*/ 	.short	(.L_41 - .L_40)
	.align		4
.L_40:
        /*0070*/ 	.word	index@(.nv.constant0._Z20matrixMulKernelTiledPdS_S_i)
        /*0074*/ 	.short	0x0380
        /*0076*/ 	.short	0x001c


	//----- nvinfo : EIATTR_SW_WAR
	.align		4
.L_41:
        /*0078*/ 	.byte	0x04, 0x36
        /*007a*/ 	.short	(.L_43 - .L_42)
.L_42:
        /*007c*/ 	.word	0x00000008
.L_43:


//--------------------- .nv.callgraph             --------------------------
	.section	.nv.callgraph,"",@"SHT_CUDA_CALLGRAPH"
	.align	4
	.sectionentsize	8
	.align		4
        /*0000*/ 	.word	0x00000000
	.align		4
        /*0004*/ 	.word	0xffffffff
	.align		4
        /*0008*/ 	.word	0x00000000
	.align		4
        /*000c*/ 	.word	0xfffffffe
	.align		4
        /*0010*/ 	.word	0x00000000
	.align		4
        /*0014*/ 	.word	0xfffffffd
	.align		4
        /*0018*/ 	.word	0x00000000
	.align		4
        /*001c*/ 	.word	0xfffffffc


//--------------------- .text._Z13matrixMultGPUPdS_S_i --------------------------
	.section	.text._Z13matrixMultGPUPdS_S_i,"ax",@progbits
	.align	128
        .global         _Z13matrixMultGPUPdS_S_i
        .type           _Z13matrixMultGPUPdS_S_i,@function
        .size           _Z13matrixMultGPUPdS_S_i,(.L_x_8 - _Z13matrixMultGPUPdS_S_i)
        .other          _Z13matrixMultGPUPdS_S_i,@"STO_CUDA_ENTRY STV_DEFAULT"
_Z13matrixMultGPUPdS_S_i:
.text._Z13matrixMultGPUPdS_S_i:
[----:B------:R-:W-:Y:S01]  /*0000*/  LDC R1, c[0x0][0x37c] ;  /* 0x0000df00ff017b82 */ /* 0x000fe20000000800 */
[----:B------:R-:W0:Y:S01]  /*0010*/  S2R R0, SR_TID.X ;  /* 0x0000000000007919 */ /* 0x000e220000002100 */
[----:B------:R-:W0:Y:S01]  /*0020*/  LDCU UR4, c[0x0][0x360] ;  /* 0x00006c00ff0477ac */ /* 0x000e220008000800 */
[----:B------:R-:W0:Y:S01]  /*0030*/  S2R R3, SR_CTAID.X ;  /* 0x0000000000037919 */ /* 0x000e220000002500 */
[----:B------:R-:W1:Y:S01]  /*0040*/  LDCU UR5, c[0x0][0x364] ;  /* 0x00006c80ff0577ac */ /* 0x000e620008000800 */
[----:B------:R-:W1:Y:S01]  /*0050*/  S2R R21, SR_TID.Y ;  /* 0x0000000000157919 */ /* 0x000e620000002200 */
[----:B------:R-:W2:Y:S01]  /*0060*/  LDCU UR18, c[0x0][0x398] ;  /* 0x00007300ff1277ac */ /* 0x000ea20008000800 */
[----:B------:R-:W1:Y:S01]  /*0070*/  S2R R2, SR_CTAID.Y ;  /* 0x0000000000027919 */ /* 0x000e620000002600 */
[----:B0-----:R-:W-:Y:S02]  /*0080*/  IMAD R0, R3, UR4, R0 ;  /* 0x0000000403007c24 */ /* 0x001fe4000f8e0200 */
[----:B-1----:R-:W-:-:S05]  /*0090*/  IMAD R21, R2, UR5, R21 ;  /* 0x0000000502157c24 */ /* 0x002fca000f8e0215 */
[----:B------:R-:W-:-:S04]  /*00a0*/  VIMNMX R2, PT, PT, R0, R21, !PT ;  /* 0x0000001500027248 */ /* 0x000fc80007fe0100 */
[----:B--2---:R-:W-:-:S13]  /*00b0*/  ISETP.GE.AND P0, PT, R2, UR18, PT ;  /* 0x0000001202007c0c */ /* 0x004fda000bf06270 */
[----:B------:R-:W-:Y:S05]  /*00c0*/  @P0 EXIT ;  /* 0x000000000000094d */ /* 0x000fea0003800000 */
[----:B------:R-:W-:Y:S02]  /*00d0*/  UISETP.GE.U32.AND UP0, UPT, UR18, 0x8, UPT ;  /* 0x000000081200788c */ /* 0x000fe4000bf06070 */
[----:B------:R-:W-:Y:S01]  /*00e0*/  IMAD R21, R21, UR18, RZ ;  /* 0x0000001215157c24 */ /* 0x000fe2000f8e02ff */
[----:B------:R-:W-:Y:S01]  /*00f0*/  CS2R R12, SRZ ;  /* 0x00000000000c7805 */ /* 0x000fe2000001ff00 */
[----:B------:R-:W0:Y:S01]  /*0100*/  LDCU.64 UR16, c[0x0][0x358] ;  /* 0x00006b00ff1077ac */ /* 0x000e220008000a00 */
[----:B------:R-:W-:-:S04]  /*0110*/  UMOV UR4, URZ ;  /* 0x000000ff00047c82 */ /* 0x000fc80008000000 */
[----:B------:R-:W-:Y:S05]  /*0120*/  BRA.U !UP0, `(.L_x_0) ;  /* 0x0000000508147547 */ /* 0x000fea000b800000 */
[----:B------:R-:W1:Y:S01]  /*0130*/  LDCU.128 UR20, c[0x0][0x380] ;  /* 0x00007000ff1477ac */ /* 0x000e620008000c00 */
[----:B------:R-:W-:Y:S01]  /*0140*/  IMAD.MOV.U32 R20, RZ, RZ, R0 ;  /* 0x000000ffff147224 */ /* 0x000fe200078e0000 */
[----:B------:R-:W-:Y:S01]  /*0150*/  CS2R R12, SRZ ;  /* 0x00000000000c7805 */ /* 0x000fe2000001ff00 */
[----:B------:R-:W-:-:S04]  /*0160*/  ULOP3.LUT UR4, UR18, 0x7ffffff8, URZ, 0xc0, !UPT ;  /* 0x7ffffff812047892 */ /* 0x000fc8000f8ec0ff */
[----:B------:R-:W-:Y:S01]  /*0170*/  UIADD3 UR4, UPT, UPT, -UR4, URZ, URZ ;  /* 0x000000ff04047290 */ /* 0x000fe2000fffe1ff */
[----:B-1----:R-:W-:Y:S01]  /*0180*/  MOV R2, UR20 ;  /* 0x0000001400027c02 */ /* 0x002fe20008000f00 */
[----:B------:R-:W-:Y:S01]  /*0190*/  IMAD.U32 R3, RZ, RZ, UR21 ;  /* 0x00000015ff037e24 */ /* 0x000fe2000f8e00ff */
[----:B------:R-:W-:Y:S02]  /*01a0*/  UIMAD.WIDE UR6, UR18, 0x18, UR22 ;  /* 0x00000018120678a5 */ /* 0x000fe4000f8e0216 */
[----:B------:R-:W-:Y:S01]  /*01b0*/  UIMAD.WIDE UR8, UR18, 0x20, UR22 ;  /* 0x00000020120878a5 */ /* 0x000fe2000f8e0216 */
[----:B------:R-:W-:Y:S01]  /*01c0*/  IMAD.WIDE.U32 R2, R21, 0x8, R2 ;  /* 0x0000000815027825 */ /* 0x000fe200078e0002 */
[----:B------:R-:W-:Y:S02]  /*01d0*/  UIMAD.WIDE UR10, UR18, 0x28, UR22 ;  /* 0x00000028120a78a5 */ /* 0x000fe4000f8e0216 */
[----:B------:R-:W-:Y:S01]  /*01e0*/  UIMAD.WIDE UR12, UR18, 0x30, UR22 ;  /* 0x00000030120c78a5 */ /* 0x000fe2000f8e0216 */
[----:B------:R-:W-:Y:S01]  /*01f0*/  IADD3 R8, P0, PT, R2, 0x20, RZ ;  /* 0x0000002002087810 */ /* 0x000fe20007f1e0ff */
[----:B------:R-:W-:-:S03]  /*0200*/  UIMAD.WIDE UR14, UR18, 0x38, UR22 ;  /* 0x00000038120e78a5 */ /* 0x000fc6000f8e0216 */
[----:B------:R-:W-:-:S09]  /*0210*/  IADD3.X R9, PT, PT, RZ, R3, RZ, P0, !PT ;  /* 0x00000003ff097210 */ /* 0x000fd200007fe4ff */
.L_x_1:
[----:B------:R-:W-:Y:S01]  /*0220*/  HFMA2 R23, -RZ, RZ, 0, 4.76837158203125e-07 ;  /* 0x00000008ff177431 */ /* 0x000fe200000001ff */
[----:B------:R-:W-:Y:S01]  /*0230*/  UIMAD.WIDE UR24, UR18, 0x8, UR22 ;  /* 0x00000008121878a5 */ /* 0x000fe2000f8e0216 */
[----:B------:R-:W-:Y:S01]  /*0240*/  IMAD.MOV.U32 R2, RZ, RZ, R8 ;  /* 0x000000ffff027224 */ /* 0x000fe200078e0008 */
[----:B------:R-:W-:Y:S01]  /*0250*/  MOV R3, R9 ;  /* 0x0000000900037202 */ /* 0x000fe20000000f00 */
[----:B------:R-:W-:-:S03]  /*0260*/  UIMAD.WIDE UR20, UR18, 0x10, UR22 ;  /* 0x00000010121478a5 */ /* 0x000fc6000f8e0216 */
[----:B------:R-:W-:Y:S01]  /*0270*/  MOV R19, UR25 ;  /* 0x0000001900137c02 */ /* 0x000fe20008000f00 */
[----:B------:R-:W-:Y:S01]  /*0280*/  IMAD.U32 R18, RZ, RZ, UR24 ;  /* 0x00000018ff127e24 */ /* 0x000fe2000f8e00ff */
[----:B0-----:R-:W2:Y:S01]  /*0290*/  LDG.E.64 R24, desc[UR16][R2.64+-0x20] ;  /* 0xffffe01002187981 */ /* 0x001ea2000c1e1b00 */
[C---:B------:R-:W-:Y:S01]  /*02a0*/  IMAD.WIDE R22, R20.reuse, R23, UR22 ;  /* 0x0000001614167e25 */ /* 0x040fe2000f8e0217 */
[----:B------:R-:W-:Y:S02]  /*02b0*/  MOV R16, UR20 ;  /* 0x0000001400107c02 */ /* 0x000fe40008000f00 */
[----:B------:R-:W3:Y:S01]  /*02c0*/  LDG.E.64 R10, desc[UR16][R2.64+-0x18] ;  /* 0xffffe810020a7981 */ /* 0x000ee2000c1e1b00 */
[----:B------:R-:W-:-:S03]  /*02d0*/  IMAD.WIDE R18, R20, 0x8, R18 ;  /* 0x0000000814127825 */ /* 0x000fc600078e0212 */
[----:B------:R-:W2:Y:S01]  /*02e0*/  LDG.E.64 R22, desc[UR16][R22.64] ;  /* 0x0000001016167981 */ /* 0x000ea2000c1e1b00 */
[----:B------:R-:W-:-:S03]  /*02f0*/  IMAD.U32 R17, RZ, RZ, UR21 ;  /* 0x00000015ff117e24 */ /* 0x000fc6000f8e00ff */
[----:B------:R-:W3:Y:S01]  /*0300*/  LDG.E.64 R18, desc[UR16][R18.64] ;  /* 0x0000001012127981 */ /* 0x000ee2000c1e1b00 */
[----:B------:R-:W-:-:S04]  /*0310*/  IMAD.WIDE R16, R20, 0x8, R16 ;  /* 0x0000000814107825 */ /* 0x000fc800078e0210 */
[----:B------:R-:W-:Y:S01]  /*0320*/  HFMA2 R9, -RZ, RZ, 0, 4.76837158203125e-07 ;  /* 0x00000008ff097431 */ /* 0x000fe200000001ff */
[----:B------:R-:W4:Y:S04]  /*0330*/  LDG.E.64 R14, desc[UR16][R2.64+-0x10] ;  /* 0xfffff010020e7981 */ /* 0x000f28000c1e1b00 */
[----:B------:R-:W4:Y:S01]  /*0340*/  LDG.E.64 R16, desc[UR16][R16.64] ;  /* 0x0000001010107981 */ /* 0x000f22000c1e1b00 */
[----:B------:R-:W-:-:S03]  /*0350*/  IMAD.WIDE R8, R20, R9, UR6 ;  /* 0x0000000614087e25 */ /* 0x000fc6000f8e0209 */
[----:B------:R-:W5:Y:S04]  /*0360*/  LDG.E.64 R6, desc[UR16][R2.64+-0x8] ;  /* 0xfffff81002067981 */ /* 0x000f68000c1e1b00 */
[----:B------:R-:W5:Y:S01]  /*0370*/  LDG.E.64 R8, desc[UR16][R8.64] ;  /* 0x0000001008087981 */ /* 0x000f62000c1e1b00 */
[----:B------:R-:W-:-:S05]  /*0380*/  MOV R5, 0x8 ;  /* 0x0000000800057802 */ /* 0x000fca0000000f00 */
[----:B------:R-:W-:-:S06]  /*0390*/  IMAD.WIDE R4, R20, R5, UR8 ;  /* 0x0000000814047e25 */ /* 0x000fcc000f8e0205 */
[----:B------:R-:W5:Y:S01]  /*03a0*/  LDG.E.64 R4, desc[UR16][R4.64] ;  /* 0x0000001004047981 */ /* 0x000f62000c1e1b00 */
[----:B--2---:R-:W-:Y:S01]  /*03b0*/  DFMA R24, R24, R22, R12 ;  /* 0x000000161818722b */ /* 0x004fe2000000000c */
[----:B------:R-:W-:Y:S02]  /*03c0*/  IMAD.MOV.U32 R23, RZ, RZ, 0x8 ;  /* 0x00000008ff177424 */ /* 0x000fe400078e00ff */
[----:B------:R-:W2:Y:S02]  /*03d0*/  LDG.E.64 R12, desc[UR16][R2.64] ;  /* 0x00000010020c7981 */ /* 0x000ea4000c1e1b00 */
[----:B------:R-:W-:-:S03]  /*03e0*/  IMAD.WIDE R22, R20, R23, UR10 ;  /* 0x0000000a14167e25 */ /* 0x000fc6000f8e0217 */
[----:B---3--:R-:W-:Y:S01]  /*03f0*/  DFMA R18, R10, R18, R24 ;  /* 0x000000120a12722b */ /* 0x008fe20000000018 */
[----:B------:R-:W-:Y:S01]  /*0400*/  MOV R25, 0x8 ;  /* 0x0000000800197802 */ /* 0x000fe20000000f00 */
[----:B------:R-:W3:Y:S04]  /*0410*/  LDG.E.64 R10, desc[UR16][R2.64+0x8] ;  /* 0x00000810020a7981 */ /* 0x000ee8000c1e1b00 */
[----:B------:R-:W3:Y:S01]  /*0420*/  LDG.E.64 R22, desc[UR16][R22.64] ;  /* 0x0000001016167981 */ /* 0x000ee2000c1e1b00 */
[C---:B------:R-:W-:Y:S01]  /*0430*/  IMAD.WIDE R24, R20.reuse, R25, UR12 ;  /* 0x0000000c14187e25 */ /* 0x040fe2000f8e0219 */
[----:B----4-:R-:W-:Y:S01]  /*0440*/  DFMA R16, R14, R16, R18 ;  /* 0x000000100e10722b */ /* 0x010fe20000000012 */
[----:B------:R-:W-:Y:S01]  /*0450*/  MOV R19, 0x8 ;  /* 0x0000000800137802 */ /* 0x000fe20000000f00 */
[----:B------:R-:W4:Y:S04]  /*0460*/  LDG.E.64 R14, desc[UR16][R2.64+0x10] ;  /* 0x00001010020e7981 */ /* 0x000f28000c1e1b00 */
[----:B------:R-:W4:Y:S01]  /*0470*/  LDG.E.64 R24, desc[UR16][R24.64] ;  /* 0x0000001018187981 */ /* 0x000f22000c1e1b00 */
[----:B------:R-:W-:Y:S01]  /*0480*/  IMAD.WIDE R18, R20, R19, UR14 ;  /* 0x0000000e14127e25 */ /* 0x000fe2000f8e0213 */
[----:B-----5:R-:W-:-:S02]  /*0490*/  DFMA R8, R6, R8, R16 ;  /* 0x000000080608722b */ /* 0x020fc40000000010 */
[----:B------:R-:W5:Y:S04]  /*04a0*/  LDG.E.64 R6, desc[UR16][R2.64+0x18] ;  /* 0x0000181002067981 */ /* 0x000f68000c1e1b00 */
[----:B------:R-:W5:Y:S01]  /*04b0*/  LDG.E.64 R18, desc[UR16][R18.64] ;  /* 0x0000001012127981 */ /* 0x000f62000c1e1b00 */
[----:B------:R-:W-:-:S04]  /*04c0*/  UIADD3 UR4, UPT, UPT, UR4, 0x8, URZ ;  /* 0x0000000804047890 */ /* 0x000fc8000fffe0ff */
[----:B------:R-:W-:Y:S01]  /*04d0*/  UISETP.NE.AND UP0, UPT, UR4, URZ, UPT ;  /* 0x000000ff0400728c */ /* 0x000fe2000bf05270 */
[----:B--2---:R-:W-:-:S08]  /*04e0*/  DFMA R4, R12, R4, R8 ;  /* 0x000000040c04722b */ /* 0x004fd00000000008 */
[----:B---3--:R-:W-:-:S08]  /*04f0*/  DFMA R4, R10, R22, R4 ;  /* 0x000000160a04722b */ /* 0x008fd00000000004 */
[----:B----4-:R-:W-:Y:S01]  /*0500*/  DFMA R4, R14, R24, R4 ;  /* 0x000000180e04722b */ /* 0x010fe20000000004 */
[----:B------:R-:W-:-:S07]  /*0510*/  IADD3 R8, P0, PT, R2, 0x40, RZ ;  /* 0x0000004002087810 */ /* 0x000fce0007f1e0ff */
[----:B-----5:R-:W-:Y:S01]  /*0520*/  DFMA R12, R6, R18, R4 ;  /* 0x00000012060c722b */ /* 0x020fe20000000004 */
[----:B------:R-:W-:Y:S01]  /*0530*/  IMAD.U32 R5, RZ, RZ, UR18 ;  /* 0x00000012ff057e24 */ /* 0x000fe2000f8e00ff */
[----:B------:R-:W-:-:S04]  /*0540*/  IADD3.X R9, PT, PT, RZ, R3, RZ, P0, !PT ;  /* 0x00000003ff097210 */ /* 0x000fc800007fe4ff */
[----:B------:R-:W-:Y:S01]  /*0550*/  LEA R20, R5, R20, 0x3 ;  /* 0x0000001405147211 */ /* 0x000fe200078e18ff */
[----:B------:R-:W-:Y:S06]  /*0560*/  BRA.U UP0, `(.L_x_1) ;  /* 0xfffffffd002c7547 */ /* 0x000fec000b83ffff */
[----:B------:R-:W-:-:S12]  /*0570*/  ULOP3.LUT UR4, UR18, 0x7ffffff8, URZ, 0xc0, !UPT ;  /* 0x7ffffff812047892 */ /* 0x000fd8000f8ec0ff */
.L_x_0:
[----:B------:R-:W-:-:S04]  /*0580*/  ULOP3.LUT UR6, UR18, 0x7, URZ, 0xc0, !UPT ;  /* 0x0000000712067892 */ /* 0x000fc8000f8ec0ff */
[----:B------:R-:W-:-:S09]  /*0590*/  UISETP.NE.AND UP0, UPT, UR6, URZ, UPT ;  /* 0x000000ff0600728c */ /* 0x000fd2000bf05270 */
[----:B------:R-:W-:Y:S05]  /*05a0*/  BRA.U !UP0, `(.L_x_2) ;  /* 0x0000000508387547 */ /* 0x000fea000b800000 */
[----:B------:R-:W-:Y:S02]  /*05b0*/  UISETP.GE.U32.AND UP0, UPT, UR6, 0x4, UPT ;  /* 0x000000040600788c */ /* 0x000fe4000bf06070 */
[----:B------:R-:W-:-:S04]  /*05c0*/  ULOP3.LUT UR5, UR18, 0x3, URZ, 0xc0, !UPT ;  /* 0x0000000312057892 */ /* 0x000fc8000f8ec0ff */
[----:B------:R-:W-:-:S03]  /*05d0*/  UISETP.NE.AND UP1, UPT, UR5, URZ, UPT ;  /* 0x000000ff0500728c */ /* 0x000fc6000bf25270 */
[----:B------:R-:W-:Y:S08]  /*05e0*/  BRA.U !UP0, `(.L_x_3) ;  /* 0x00000001087c7547 */ /* 0x000ff0000b800000 */
[----:B------:R-:W1:Y:S01]  /*05f0*/  LDC.64 R10, c[0x0][0x380] ;  /* 0x0000e000ff0a7b82 */ /* 0x000e620000000a00 */
[----:B------:R-:W2:Y:S01]  /*0600*/  LDCU.64 UR6, c[0x0][0x380] ;  /* 0x00007000ff0677ac */ /* 0x000ea20008000a00 */
[----:B------:R-:W-:Y:S01]  /*0610*/  IMAD.U32 R5, RZ, RZ, UR4 ;  /* 0x00000004ff057e24 */ /* 0x000fe2000f8e00ff */
[C---:B------:R-:W-:Y:S01]  /*0620*/  IADD3 R3, PT, PT, R21.reuse, UR4, RZ ;  /* 0x0000000415037c10 */ /* 0x040fe2000fffe0ff */
[----:B------:R-:W-:Y:S01]  /*0630*/  IMAD.U32 R23, RZ, RZ, UR18 ;  /* 0x00000012ff177e24 */ /* 0x000fe2000f8e00ff */
[----:B------:R-:W-:Y:S01]  /*0640*/  IADD3 R2, P0, PT, R21, UR4, RZ ;  /* 0x0000000415027c10 */ /* 0x000fe2000ff1e0ff */
[----:B------:R-:W-:Y:S02]  /*0650*/  IMAD R5, R5, UR18, R0 ;  /* 0x0000001205057c24 */ /* 0x000fe4000f8e0200 */
[----:B------:R-:W3:Y:S01]  /*0660*/  LDC.64 R18, c[0x0][0x388] ;  /* 0x0000e200ff127b82 */ /* 0x000ee20000000a00 */
[----:B------:R-:W-:Y:S01]  /*0670*/  MOV R25, UR18 ;  /* 0x0000001200197c02 */ /* 0x000fe20008000f00 */
[----:B-1----:R-:W-:Y:S01]  /*0680*/  IMAD.WIDE.U32 R10, R3, 0x8, R10 ;  /* 0x00000008030a7825 */ /* 0x002fe200078e000a */
[----:B------:R-:W-:-:S02]  /*0690*/  IADD3.X R3, PT, PT, RZ, RZ, RZ, P0, !PT ;  /* 0x000000ffff037210 */ /* 0x000fc400007fe4ff */
[----:B--2---:R-:W-:-:S03]  /*06a0*/  LEA R16, P0, R2, UR6, 0x3 ;  /* 0x0000000602107c11 */ /* 0x004fc6000f8018ff */
[----:B0-----:R-:W2:Y:S01]  /*06b0*/  LDG.E.64 R10, desc[UR16][R10.64] ;  /* 0x000000100a0a7981 */ /* 0x001ea2000c1e1b00 */
[----:B---3--:R-:W-:Y:S01]  /*06c0*/  IMAD.WIDE R18, R5, 0x8, R18 ;  /* 0x0000000805127825 */ /* 0x008fe200078e0212 */
[----:B------:R-:W-:-:S04]  /*06d0*/  LEA.HI.X R17, R2, UR7, R3, 0x3, P0 ;  /* 0x0000000702117c11 */ /* 0x000fc800080f1c03 */
[----:B------:R-:W2:Y:S01]  /*06e0*/  LDG.E.64 R14, desc[UR16][R18.64] ;  /* 0x00000010120e7981 */ /* 0x000ea2000c1e1b00 */
[----:B------:R-:W-:-:S03]  /*06f0*/  IMAD.WIDE R22, R23, 0x8, R18 ;  /* 0x0000000817167825 */ /* 0x000fc600078e0212 */
[----:B------:R-:W3:Y:S04]  /*0700*/  LDG.E.64 R6, desc[UR16][R16.64+0x8] ;  /* 0x0000081010067981 */ /* 0x000ee8000c1e1b00 */
[----:B------:R-:W3:Y:S01]  /*0710*/  LDG.E.64 R8, desc[UR16][R22.64] ;  /* 0x0000001016087981 */ /* 0x000ee2000c1e1b00 */
[----:B------:R-:W-:Y:S01]  /*0720*/  IMAD.WIDE R24, R25, 0x8, R22 ;  /* 0x0000000819187825 */ /* 0x000fe200078e0216 */
[----:B------:R-:W-:Y:S02]  /*0730*/  MOV R27, UR18 ;  /* 0x00000012001b7c02 */ /* 0x000fe40008000f00 */
[----:B------:R-:W4:Y:S04]  /*0740*/  LDG.E.64 R2, desc[UR16][R16.64+0x10] ;  /* 0x0000101010027981 */ /* 0x000f28000c1e1b00 */
[----:B------:R-:W4:Y:S01]  /*0750*/  LDG.E.64 R4, desc[UR16][R24.64] ;  /* 0x0000001018047981 */ /* 0x000f22000c1e1b00 */
[----:B------:R-:W-:-:S03]  /*0760*/  IMAD.WIDE R26, R27, 0x8, R24 ;  /* 0x000000081b1a7825 */ /* 0x000fc600078e0218 */
[----:B------:R-:W5:Y:S04]  /*0770*/  LDG.E.64 R18, desc[UR16][R16.64+0x18] ;  /* 0x0000181010127981 */ /* 0x000f68000c1e1b00 */
[----:B------:R-:W5:Y:S01]  /*0780*/  LDG.E.64 R26, desc[UR16][R26.64] ;  /* 0x000000101a1a7981 */ /* 0x000f62000c1e1b00 */
[----:B------:R-:W-:Y:S01]  /*0790*/  UIADD3 UR4, UPT, UPT, UR4, 0x4, URZ ;  /* 0x0000000404047890 */ /* 0x000fe2000fffe0ff */
[----:B--2---:R-:W-:-:S08]  /*07a0*/  DFMA R10, R10, R14, R12 ;  /* 0x0000000e0a0a722b */ /* 0x004fd0000000000c */
[----:B---3--:R-:W-:-:S08]  /*07b0*/  DFMA R6, R6, R8, R10 ;  /* 0x000000080606722b */ /* 0x008fd0000000000a */
[----:B----4-:R-:W-:-:S08]  /*07c0*/  DFMA R2, R2, R4, R6 ;  /* 0x000000040202722b */ /* 0x010fd00000000006 */
[----:B-----5:R-:W-:-:S11]  /*07d0*/  DFMA R12, R18, R26, R2 ;  /* 0x0000001a120c722b */ /* 0x020fd60000000002 */
.L_x_3:
[----:B------:R-:W-:Y:S05]  /*07e0*/  BRA.U !UP1, `(.L_x_2) ;  /* 0x0000000109a87547 */ /* 0x000fea000b800000 */
[----:B------:R-:W-:Y:S01]  /*07f0*/  UISETP.NE.AND UP0, UPT, UR5, 0x1, UPT ;  /* 0x000000010500788c */ /* 0x000fe2000bf05270 */
[----:B------:R-:W-:Y:S01]  /*0800*/  IMAD.U32 R9, RZ, RZ, UR4 ;  /* 0x00000004ff097e24 */ /* 0x000fe2000f8e00ff */
[----:B------:R-:W-:Y:S02]  /*0810*/  ULOP3.LUT UR5, UR18, 0x1, URZ, 0xc0, !UPT ;  /* 0x0000000112057892 */ /* 0x000fe4000f8ec0ff */
[----:B------:R-:W-:Y:S02]  /*0820*/  MOV R11, UR18 ;  /* 0x00000012000b7c02 */ /* 0x000fe40008000f00 */
[----:B------:R-:W-:Y:S01]  /*0830*/  PLOP3.LUT P1, PT, PT, PT, UP0, 0x80, 0x8 ;  /* 0x000000000008781c */ /* 0x000fe20003f2f008 */
[----:B------:R-:W-:-:S04]  /*0840*/  UISETP.NE.U32.AND UP1, UPT, UR5, 0x1, UPT ;  /* 0x000000010500788c */ /* 0x000fc8000bf25070 */
[----:B------:R-:W1:Y:S02]  /*0850*/  @UP0 LDCU.128 UR8, c[0x0][0x380] ;  /* 0x00007000ff0807ac */ /* 0x000e640008000c00 */
[----:B------:R-:W-:Y:S01]  /*0860*/  PLOP3.LUT P0, PT, PT, PT, UP1, 0x80, 0x8 ;  /* 0x000000000008781c */ /* 0x000fe20003f0f018 */
[----:B------:R-:W2:Y:S05]  /*0870*/  @UP0 LDCU.64 UR6, c[0x0][0x380] ;  /* 0x00007000ff0607ac */ /* 0x000eaa0008000a00 */
[C---:B------:R-:W-:Y:S01]  /*0880*/  @P1 IADD3 R7, PT, PT, R21.reuse, UR4, RZ ;  /* 0x0000000415071c10 */ /* 0x040fe2000fffe0ff */
[----:B------:R-:W3:Y:S01]  /*0890*/  @!UP1 LDCU.128 UR12, c[0x0][0x380] ;  /* 0x00007000ff0c97ac */ /* 0x000ee20008000c00 */
[----:B------:R-:W-:Y:S01]  /*08a0*/  @P1 IADD3 R6, P2, PT, R21, UR4, RZ ;  /* 0x0000000415061c10 */ /* 0x000fe2000ff5e0ff */
[----:B------:R-:W-:Y:S01]  /*08b0*/  @P1 IMAD R9, R9, UR18, R0 ;  /* 0x0000001209091c24 */ /* 0x000fe2000f8e0200 */
[----:B------:R-:W-:Y:S01]  /*08c0*/  @UP0 UIADD3 UR4, UPT, UPT, UR4, 0x2, URZ ;  /* 0x0000000204040890 */ /* 0x000fe2000fffe0ff */
[----:B-1----:R-:W-:Y:S01]  /*08d0*/  MOV R2, UR8 ;  /* 0x0000000800027c02 */ /* 0x002fe20008000f00 */
[----:B------:R-:W-:Y:S01]  /*08e0*/  IMAD.U32 R3, RZ, RZ, UR9 ;  /* 0x00000009ff037e24 */ /* 0x000fe2000f8e00ff */
[----:B------:R-:W-:-:S02]  /*08f0*/  MOV R4, UR10 ;  /* 0x0000000a00047c02 */ /* 0x000fc40008000f00 */
[----:B------:R-:W-:Y:S01]  /*0900*/  MOV R5, UR11 ;  /* 0x0000000b00057c02 */ /* 0x000fe20008000f00 */
[----:B------:R-:W-:-:S04]  /*0910*/  @P1 IMAD.WIDE.U32 R2, R7, 0x8, R2 ;  /* 0x0000000807021825 */ /* 0x000fc800078e0002 */
[----:B------:R-:W-:Y:S01]  /*0920*/  @P1 IMAD.WIDE R4, R9, 0x8, R4 ;  /* 0x0000000809041825 */ /* 0x000fe200078e0204 */
[----:B------:R-:W-:Y:S01]  /*0930*/  MOV R19, UR4 ;  /* 0x0000000400137c02 */ /* 0x000fe20008000f00 */
[----:B0-----:R-:W4:Y:S02]  /*0940*/  @P1 LDG.E.64 R2, desc[UR16][R2.64] ;  /* 0x0000001002021981 */ /* 0x001f24000c1e1b00 */
[----:B------:R-:W-:Y:S01]  /*0950*/  @P1 IMAD.X R7, RZ, RZ, RZ, P2 ;  /* 0x000000ffff071224 */ /* 0x000fe200010e06ff */
[----:B--2---:R-:W-:-:S04]  /*0960*/  @P1 LEA R8, P2, R6, UR6, 0x3 ;  /* 0x0000000606081c11 */ /* 0x004fc8000f8418ff */
[----:B------:R-:W-:Y:S01]  /*0970*/  @P1 LEA.HI.X R9, R6, UR7, R7, 0x3, P2 ;  /* 0x0000000706091c11 */ /* 0x000fe200090f1c07 */
[----:B------:R-:W-:Y:S02]  /*0980*/  @P1 IMAD.WIDE R6, R11, 0x8, R4 ;  /* 0x000000080b061825 */ /* 0x000fe400078e0204 */
[----:B------:R-:W4:Y:S01]  /*0990*/  @P1 LDG.E.64 R4, desc[UR16][R4.64] ;  /* 0x0000001004041981 */ /* 0x000f22000c1e1b00 */
[----:B---3--:R-:W-:Y:S01]  /*09a0*/  MOV R14, UR12 ;  /* 0x0000000c000e7c02 */ /* 0x008fe20008000f00 */
[----:B------:R-:W-:Y:S01]  /*09b0*/  IMAD.U32 R15, RZ, RZ, UR13 ;  /* 0x0000000dff0f7e24 */ /* 0x000fe2000f8e00ff */
[----:B------:R-:W-:Y:S01]  /*09c0*/  MOV R10, UR14 ;  /* 0x0000000e000a7c02 */ /* 0x000fe20008000f00 */
[----:B------:R-:W-:Y:S01]  /*09d0*/  IMAD.U32 R11, RZ, RZ, UR15 ;  /* 0x0000000fff0b7e24 */ /* 0x000fe2000f8e00ff */
[----:B------:R-:W-:Y:S01]  /*09e0*/  @!P0 IADD3 R17, PT, PT, R21, UR4, RZ ;  /* 0x0000000415118c10 */ /* 0x000fe2000fffe0ff */
[----:B------:R-:W-:Y:S01]  /*09f0*/  @!P0 IMAD R19, R19, UR18, R0 ;  /* 0x0000001213138c24 */ /* 0x000fe2000f8e0200 */
[----:B------:R-:W2:Y:S04]  /*0a00*/  @P1 LDG.E.64 R6, desc[UR16][R6.64] ;  /* 0x0000001006061981 */ /* 0x000ea8000c1e1b00 */
[----:B------:R-:W2:Y:S01]  /*0a10*/  @P1 LDG.E.64 R8, desc[UR16][R8.64+0x8] ;  /* 0x0000081008081981 */ /* 0x000ea2000c1e1b00 */
[----:B------:R-:W-:-:S04]  /*0a20*/  @!P0 IMAD.WIDE.U32 R14, R17, 0x8, R14 ;  /* 0x00000008110e8825 */ /* 0x000fc800078e000e */
[----:B------:R-:W-:Y:S02]  /*0a30*/  @!P0 IMAD.WIDE R10, R19, 0x8, R10 ;  /* 0x00000008130a8825 */ /* 0x000fe400078e020a */
[----:B------:R-:W3:Y:S04]  /*0a40*/  @!P0 LDG.E.64 R14, desc[UR16][R14.64] ;  /* 0x000000100e0e8981 */ /* 0x000ee8000c1e1b00 */
[----:B------:R-:W3:Y:S01]  /*0a50*/  @!P0 LDG.E.64 R10, desc[UR16][R10.64] ;  /* 0x000000100a0a8981 */ /* 0x000ee2000c1e1b00 */
[----:B----4-:R-:W-:-:S08]  /*0a60*/  @P1 DFMA R2, R2, R4, R12 ;  /* 0x000000040202122b */ /* 0x010fd0000000000c */
[----:B--2---:R-:W-:-:S08]  /*0a70*/  @P1 DFMA R12, R8, R6, R2 ;  /* 0x00000006080c122b */ /* 0x004fd00000000002 */
[----:B---3--:R-:W-:-:S11]  /*0a80*/  @!P0 DFMA R12, R14, R10, R12 ;  /* 0x0000000a0e0c822b */ /* 0x008fd6000000000c */
.L_x_2:
[----:B------:R-:W1:Y:S01]  /*0a90*/  LDC.64 R2, c[0x0][0x390] ;  /* 0x0000e400ff027b82 */ /* 0x000e620000000a00 */
[----:B------:R-:W-:-:S05]  /*0aa0*/  IADD3 R21, PT, PT, R0, R21, RZ ;  /* 0x0000001500157210 */ /* 0x000fca0007ffe0ff */
[----:B-1----:R-:W-:-:S05]  /*0ab0*/  IMAD.WIDE R2, R21, 0x8, R2 ;  /* 0x0000000815027825 */ /* 0x002fca00078e0202 */
[----:B0-----:R-:W-:Y:S01]  /*0ac0*/  STG.E.64 desc[UR16][R2.64], R12 ;  /* 0x0000000c02007986 */ /* 0x001fe2000c101b10 */
[----:B------:R-:W-:Y:S05]  /*0ad0*/  EXIT ;  /* 0x000000000000794d */ /* 0x000fea0003800000 */
.L_x_4:
[----:B------:R-:W-:-:S00]  /*0ae0*/  BRA `(.L_x_4) ;  /* 0xfffffffc00fc7947 */ /* 0x000fc0000383ffff */
[----:B------:R-:W-:-:S00]  /*0af0*/  NOP ;  /* 0x0000000000007918 */ /* 0x000fc00000000000 */
        /* <DEDUP_REMOVED lines=8> */
.L_x_8:


//--------------------- .text._Z20matrixMulKernelTiledPdS_S_i --------------------------
	.section	.text._Z20matrixMulKernelTiledPdS_S_i,"ax",@progbits
	.align	128
        .global         _Z20matrixMulKernelTiledPdS_S_i
        .type           _Z20matrixMulKernelTiledPdS_S_i,@function
        .size           _Z20matrixMulKernelTiledPdS_S_i,(.L_x_9 - _Z20matrixMulKernelTiledPdS_S_i)
        .other          _Z20matrixMulKernelTiledPdS_S_i,@"STO_CUDA_ENTRY STV_DEFAULT"
_Z20matrixMulKernelTiledPdS_S_i:
.text._Z20matrixMulKernelTiledPdS_S_i:
[----:B------:R-:W-:Y:S01]  /*0000*/  LDC R1, c[0x0][0x37c] ;  /* 0x0000df00ff017b82 */ /* 0x000fe20000000800 */
[----:B------:R-:W0:Y:S01]  /*0010*/  LDCU UR4, c[0x0][0x398] ;  /* 0x00007300ff0477ac */ /* 0x000e220008000800 */
[----:B------:R-:W1:Y:S01]  /*0020*/  S2R R19, SR_CTAID.Y ;  /* 0x0000000000137919 */ /* 0x000e620000002600 */
[----:B------:R-:W-:Y:S01]  /*0030*/  CS2R R24, SRZ ;  /* 0x0000000000187805 */ /* 0x000fe2000001ff00 */
[----:B------:R-:W2:Y:S01]  /*0040*/  LDCU.64 UR8, c[0x0][0x358] ;  /* 0x00006b00ff0877ac */ /* 0x000ea20008000a00 */
[----:B------:R-:W1:Y:S01]  /*0050*/  S2R R15, SR_TID.Y ;  /* 0x00000000000f7919 */ /* 0x000e620000002200 */
[----:B------:R-:W3:Y:S01]  /*0060*/  S2R R4, SR_CTAID.X ;  /* 0x0000000000047919 */ /* 0x000ee20000002500 */
[----:B------:R-:W3:Y:S01]  /*0070*/  S2R R17, SR_TID.X ;  /* 0x0000000000117919 */ /* 0x000ee20000002100 */
[----:B0-----:R-:W-:-:S05]  /*0080*/  IMAD.U32 R6, RZ, RZ, UR4 ;  /* 0x00000004ff067e24 */ /* 0x001fca000f8e00ff */
[----:B------:R-:W-:Y:S01]  /*0090*/  ISETP.GE.AND P0, PT, R6, 0x1, PT ;  /* 0x000000010600780c */ /* 0x000fe20003f06270 */
[----:B-1----:R-:W-:Y:S02]  /*00a0*/  IMAD R19, R19, 0x20, R15 ;  /* 0x0000002013137824 */ /* 0x002fe400078e020f */
[----:B---3--:R-:W-:-:S10]  /*00b0*/  IMAD R14, R4, 0x20, R17 ;  /* 0x00000020040e7824 */ /* 0x008fd400078e0211 */
[----:B--2---:R-:W-:Y:S05]  /*00c0*/  @!P0 BRA `(.L_x_5) ;  /* 0x0000000400e48947 */ /* 0x004fea0003800000 */
[----:B------:R-:W0:Y:S01]  /*00d0*/  S2UR UR6, SR_CgaCtaId ;  /* 0x00000000000679c3 */ /* 0x000e220000008800 */
[----:B------:R-:W-:Y:S01]  /*00e0*/  UMOV UR4, 0x400 ;  /* 0x0000040000047882 */ /* 0x000fe20000000000 */
[-C--:B------:R-:W-:Y:S01]  /*00f0*/  IMAD R13, R15, R6.reuse, R17 ;  /* 0x000000060f0d7224 */ /* 0x080fe200078e0211 */
[----:B------:R-:W-:Y:S01]  /*0100*/  UIADD3 UR5, UPT, UPT, UR4, 0x2000, URZ ;  /* 0x0000200004057890 */ /* 0x000fe2000fffe0ff */
[----:B------:R-:W-:Y:S02]  /*0110*/  IADD3 R2, PT, PT, R6, 0x1f, RZ ;  /* 0x0000001f06027810 */ /* 0x000fe40007ffe0ff */
[----:B------:R-:W-:Y:S01]  /*0120*/  CS2R R24, SRZ ;  /* 0x0000000000187805 */ /* 0x000fe2000001ff00 */
[----:B------:R-:W-:Y:S01]  /*0130*/  IMAD R13, R4, 0x20, R13 ;  /* 0x00000020040d7824 */ /* 0x000fe200078e020d */
[CC--:B------:R-:W-:Y:S01]  /*0140*/  ISETP.GE.U32.AND P1, PT, R19.reuse, R6.reuse, PT ;  /* 0x000000061300720c */ /* 0x0c0fe20003f26070 */
[----:B------:R-:W1:Y:S01]  /*0150*/  LDC R0, c[0x0][0x398] ;  /* 0x0000e600ff007b82 */ /* 0x000e620000000800 */
[----:B------:R-:W-:Y:S01]  /*0160*/  SHF.R.U32.HI R2, RZ, 0x5, R2 ;  /* 0x00000005ff027819 */ /* 0x000fe20000011602 */
[----:B------:R-:W-:-:S04]  /*0170*/  IMAD R7, R19, R6, R17 ;  /* 0x0000000613077224 */ /* 0x000fc800078e0211 */
[----:B------:R-:W-:Y:S02]  /*0180*/  IMAD.MOV R12, RZ, RZ, -R2 ;  /* 0x000000ffff0c7224 */ /* 0x000fe400078e0a02 */
[----:B------:R-:W2:Y:S01]  /*0190*/  LDC.64 R20, c[0x0][0x380] ;  /* 0x0000e000ff147b82 */ /* 0x000ea20000000a00 */
[----:B0-----:R-:W-:Y:S02]  /*01a0*/  ULEA UR5, UR6, UR5, 0x18 ;  /* 0x0000000506057291 */ /* 0x001fe4000f8ec0ff */
[----:B------:R-:W-:-:S04]  /*01b0*/  ULEA UR4, UR6, UR4, 0x18 ;  /* 0x0000000406047291 */ /* 0x000fc8000f8ec0ff */
[----:B------:R-:W-:Y:S02]  /*01c0*/  LEA R4, R17, UR5, 0x3 ;  /* 0x0000000511047c11 */ /* 0x000fe4000f8e18ff */
[----:B------:R-:W-:-:S03]  /*01d0*/  LEA R3, R15, UR4, 0x8 ;  /* 0x000000040f037c11 */ /* 0x000fc6000f8e40ff */
[----:B------:R-:W-:Y:S01]  /*01e0*/  IMAD R2, R15, 0x100, R4 ;  /* 0x000001000f027824 */ /* 0x000fe200078e0204 */
[----:B------:R-:W-:-:S07]  /*01f0*/  LEA R5, R17, R3, 0x3 ;  /* 0x0000000311057211 */ /* 0x000fce00078e18ff */
.L_x_6:
[----:B-1----:R-:W-:Y:S01]  /*0200*/  IMAD.MOV.U32 R6, RZ, RZ, R0 ;  /* 0x000000ffff067224 */ /* 0x002fe200078e0000 */
[----:B------:R-:W-:Y:S01]  /*0210*/  CS2R R22, SRZ ;  /* 0x0000000000167805 */ /* 0x000fe2000001ff00 */
[----:B--2---:R-:W-:Y:S01]  /*0220*/  IMAD.WIDE R28, R7, 0x8, R20 ;  /* 0x00000008071c7825 */ /* 0x004fe200078e0214 */
[----:B------:R-:W-:Y:S02]  /*0230*/  CS2R R10, SRZ ;  /* 0x00000000000a7805 */ /* 0x000fe4000001ff00 */
[-C--:B------:R-:W-:Y:S02]  /*0240*/  ISETP.GE.U32.AND P0, PT, R14, R6.reuse, PT ;  /* 0x000000060e00720c */ /* 0x080fe40003f06070 */
[-C--:B------:R-:W-:Y:S02]  /*0250*/  ISETP.GE.OR P2, PT, R17, R6.reuse, P1 ;  /* 0x000000061100720c */ /* 0x080fe40000f46670 */
[----:B------:R-:W-:-:S11]  /*0260*/  ISETP.GE.OR P0, PT, R15, R6, P0 ;  /* 0x000000060f00720c */ /* 0x000fd60000706670 */
[----:B------:R-:W2:Y:S02]  /*0270*/  @!P2 LDG.E.64 R22, desc[UR8][R28.64] ;  /* 0x000000081c16a981 */ /* 0x000ea4000c1e1b00 */
[----:B------:R-:W0:Y:S02]  /*0280*/  @!P0 LDC.64 R8, c[0x0][0x388] ;  /* 0x0000e200ff088b82 */ /* 0x000e240000000a00 */
[----:B0-----:R-:W-:-:S05]  /*0290*/  @!P0 IMAD.WIDE.U32 R8, R13, 0x8, R8 ;  /* 0x000000080d088825 */ /* 0x001fca00078e0008 */
[----:B------:R-:W3:Y:S04]  /*02a0*/  @!P0 LDG.E.64 R10, desc[UR8][R8.64] ;  /* 0x00000008080a8981 */ /* 0x000ee8000c1e1b00 */
[----:B--2---:R-:W-:Y:S04]  /*02b0*/  STS.64 [R5], R22 ;  /* 0x0000001605007388 */ /* 0x004fe80000000a00 */
[----:B---3--:R-:W-:Y:S01]  /*02c0*/  STS.64 [R2], R10 ;  /* 0x0000000a02007388 */ /* 0x008fe20000000a00 */
[----:B------:R-:W-:Y:S06]  /*02d0*/  BAR.SYNC.DEFER_BLOCKING 0x0 ;  /* 0x0000000000007b1d */ /* 0x000fec0000010000 */
[----:B------:R-:W-:Y:S04]  /*02e0*/  LDS.64 R22, [R4] ;  /* 0x0000000004167984 */ /* 0x000fe80000000a00 */
[----:B------:R-:W0:Y:S04]  /*02f0*/  LDS.128 R8, [R3] ;  /* 0x0000000003087984 */ /* 0x000e280000000c00 */
[----:B------:R-:W1:Y:S01]  /*0300*/  LDS.64 R26, [R4+0x100] ;  /* 0x00010000041a7984 */ /* 0x000e620000000a00 */
[----:B0-----:R-:W-:-:S03]  /*0310*/  DFMA R24, R8, R22, R24 ;  /* 0x000000160818722b */ /* 0x001fc60000000018 */
[----:B------:R-:W-:Y:S05]  /*0320*/  LDS.64 R22, [R4+0x200] ;  /* 0x0002000004167984 */ /* 0x000fea0000000a00 */
[----:B-1----:R-:W-:Y:S01]  /*0330*/  DFMA R26, R26, R10, R24 ;  /* 0x0000000a1a1a722b */ /* 0x002fe20000000018 */
[----:B------:R-:W0:Y:S04]  /*0340*/  LDS.128 R8, [R3+0x10] ;  /* 0x0000100003087984 */ /* 0x000e280000000c00 */
[----:B------:R-:W1:Y:S03]  /*0350*/  LDS.64 R24, [R4+0x300] ;  /* 0x0003000004187984 */ /* 0x000e660000000a00 */
[----:B0-----:R-:W-:Y:S01]  /*0360*/  DFMA R8, R8, R22, R26 ;  /* 0x000000160808722b */ /* 0x001fe2000000001a */
[----:B------:R-:W-:Y:S04]  /*0370*/  LDS.64 R22, [R4+0x400] ;  /* 0x0004000004167984 */ /* 0x000fe80000000a00 */
[----:B------:R-:W-:Y:S03]  /*0380*/  LDS.64 R26, [R4+0x500] ;  /* 0x00050000041a7984 */ /* 0x000fe60000000a00 */
[----:B-1----:R-:W-:-:S02]  /*0390*/  DFMA R24, R24, R10, R8 ;  /* 0x0000000a1818722b */ /* 0x002fc40000000008 */
[----:B------:R-:W0:Y:S06]  /*03a0*/  LDS.128 R8, [R3+0x20] ;  /* 0x0000200003087984 */ /* 0x000e2c0000000c00 */
[----:B0-----:R-:W-:Y:S01]  /*03b0*/  DFMA R8, R8, R22, R24 ;  /* 0x000000160808722b */ /* 0x001fe20000000018 */
[----:B------:R-:W-:Y:S04]  /*03c0*/  LDS.64 R22, [R4+0x600] ;  /* 0x0006000004167984 */ /* 0x000fe80000000a00 */
[----:B------:R-:W-:Y:S03]  /*03d0*/  LDS.64 R24, [R4+0x700] ;  /* 0x0007000004187984 */ /* 0x000fe60000000a00 */
[----:B------:R-:W-:-:S02]  /*03e0*/  DFMA R26, R26, R10, R8 ;  /* 0x0000000a1a1a722b */ /* 0x000fc40000000008 */
        /* <DEDUP_REMOVED lines=60> */
[----:B------:R-:W0:Y:S01]  /*07b0*/  LDS.128 R8, [R3+0xf0] ;  /* 0x0000f00003087984 */ /* 0x000e220000000c00 */
[----:B------:R-:W-:Y:S01]  /*07c0*/  IADD3 R12, PT, PT, R12, 0x1, RZ ;  /* 0x000000010c0c7810 */ /* 0x000fe20007ffe0ff */
[----:B------:R-:W-:Y:S03]  /*07d0*/  BAR.SYNC.DEFER_BLOCKING 0x0 ;  /* 0x0000000000007b1d */ /* 0x000fe60000010000 */
[----:B------:R-:W-:Y:S01]  /*07e0*/  ISETP.NE.AND P0, PT, R12, RZ, PT ;  /* 0x000000ff0c00720c */ /* 0x000fe20003f05270 */
[----:B------:R-:W-:Y:S01]  /*07f0*/  VIADD R7, R7, 0x20 ;  /* 0x0000002007077836 */ /* 0x000fe20000000000 */
[----:B------:R-:W-:Y:S01]  /*0800*/  IADD3 R15, PT, PT, R15, 0x20, RZ ;  /* 0x000000200f0f7810 */ /* 0x000fe20007ffe0ff */
[----:B------:R-:W-:Y:S02]  /*0810*/  VIADD R17, R17, 0x20 ;  /* 0x0000002011117836 */ /* 0x000fe40000000000 */
[----:B------:R-:W-:Y:S01]  /*0820*/  IMAD R13, R6, 0x20, R13 ;  /* 0x00000020060d7824 */ /* 0x000fe200078e020d */
[----:B0-----:R-:W-:-:S08]  /*0830*/  DFMA R8, R8, R22, R26 ;  /* 0x000000160808722b */ /* 0x001fd0000000001a */
[----:B------:R-:W-:Y:S01]  /*0840*/  DFMA R24, R24, R10, R8 ;  /* 0x0000000a1818722b */ /* 0x000fe20000000008 */
[----:B------:R-:W-:Y:S10]  /*0850*/  @P0 BRA `(.L_x_6) ;  /* 0xfffffff800680947 */ /* 0x000ff4000383ffff */
.L_x_5:
[----:B------:R-:W-:-:S04]  /*0860*/  VIMNMX R3, PT, PT, R14, R19, !PT ;  /* 0x000000130e037248 */ /* 0x000fc80007fe0100 */
[----:B------:R-:W-:-:S13]  /*0870*/  ISETP.GE.AND P0, PT, R3, R6, PT ;  /* 0x000000060300720c */ /* 0x000fda0003f06270 */
[----:B------:R-:W-:Y:S05]  /*0880*/  @P0 EXIT ;  /* 0x000000000000094d */ /* 0x000fea0003800000 */
[----:B------:R-:W0:Y:S01]  /*0890*/  LDC.64 R2, c[0x0][0x390] ;  /* 0x0000e400ff027b82 */ /* 0x000e220000000a00 */
[----:B------:R-:W-:-:S04]  /*08a0*/  IMAD R19, R19, R6, R14 ;  /* 0x0000000613137224 */ /* 0x000fc800078e020e */
[----:B0-----:R-:W-:-:S05]  /*08b0*/  IMAD.WIDE.U32 R2, R19, 0x8, R2 ;  /* 0x0000000813027825 */ /* 0x001fca00078e0002 */
[----:B------:R-:W-:Y:S01]  /*08c0*/  STG.E.64 desc[UR8][R2.64], R24 ;  /* 0x0000001802007986 */ /* 0x000fe2000c101b08 */
[----:B------:R-:W-:Y:S05]  /*08d0*/  EXIT ;  /* 0x000000000000794d */ /* 0x000fea0003800000 */
.L_x_7:
        /* <DEDUP_REMOVED lines=10> */
.L_x_9:


//--------------------- .nv.shared.reserved.0     --------------------------
	.section	.nv.shared.reserved.0,"aw",@nobits
	.weak		__nv_reservedSMEM_offset_0_alias
	.size		__nv_reservedSMEM_offset_0_alias, 0, 64
	.other		__nv_reservedSMEM_offset_0_alias,@"STO_CUDA_RESERVED_SHARED STV_DEFAULT"
__nv_reservedSMEM_offset_0_alias:
	.zero		0
	.zero		64


//--------------------- .nv.shared._Z20matrixMulKernelTiledPdS_S_i --------------------------
	.section	.nv.shared._Z20matrixMulKernelTiledPdS_S_i,"aw",@nobits
	.sectionflags	@""
	.align	8
.nv.shared._Z20matrixMulKernelTiledPdS_S_i:
	.zero		17408


//--------------------- .nv.constant0._Z13matrixMultGPUPdS_S_i --------------------------
	.section	.nv.constant0._Z13matrixMultGPUPdS_S_i,"a",@progbits
	.sectionflags	@""
	.align	4
.nv.constant0._Z13matrixMultGPUPdS_S_i:
	.zero		924


//--------------------- .nv.constant0._Z20matrixMulKernelTiledPdS_S_i --------------------------
	.section	.nv.constant0._Z20matrixMulKernelTiledPdS_S_i,"a",@progbits
	.sectionflags	@""
	.align	4
.nv.constant0._Z20matrixMulKernelTiledPdS_S_i:
	.zero		924


//--------------------- SYMBOLS --------------------------

	.type		.nv.reservedSmem.offset0,@object
	.size		.nv.reservedSmem.offset0,0x4
	.type		.nv.reservedSmem.cap,@object
	.size		.nv.reservedSmem.cap,0x4
